//
// Generated by NVIDIA NVVM Compiler
//
// Compiler Build ID: CL-36424714
// Cuda compilation tools, release 13.0, V13.0.88
// Based on NVVM 20.0.0
//

.version 9.0
.target sm_100
.address_size 64

	// .globl	_Z29kernel4elementwise_add_float4PfS_S_i

.visible .entry _Z29kernel4elementwise_add_float4PfS_S_i(
	.param .u64 .ptr .align 1 _Z29kernel4elementwise_add_float4PfS_S_i_param_0,
	.param .u64 .ptr .align 1 _Z29kernel4elementwise_add_float4PfS_S_i_param_1,
	.param .u64 .ptr .align 1 _Z29kernel4elementwise_add_float4PfS_S_i_param_2,
	.param .u32 _Z29kernel4elementwise_add_float4PfS_S_i_param_3
)
{
	.reg .pred 	%p<2>;
	.reg .b32 	%r<7>;
	.reg .b32 	%f<13>;
	.reg .b64 	%rd<11>;

	ld.param.u64 	%rd1, [_Z29kernel4elementwise_add_float4PfS_S_i_param_0];
	ld.param.u64 	%rd2, [_Z29kernel4elementwise_add_float4PfS_S_i_param_1];
	ld.param.u64 	%rd3, [_Z29kernel4elementwise_add_float4PfS_S_i_param_2];
	ld.param.u32 	%r2, [_Z29kernel4elementwise_add_float4PfS_S_i_param_3];
	mov.u32 	%r3, %ntid.x;
	mov.u32 	%r4, %ctaid.x;
	mov.u32 	%r5, %tid.x;
	mad.lo.s32 	%r6, %r3, %r4, %r5;
	shl.b32 	%r1, %r6, 2;
	setp.ge.s32 	%p1, %r1, %r2;
	@%p1 bra 	$L__BB0_2;
	cvta.to.global.u64 	%rd4, %rd1;
	cvta.to.global.u64 	%rd5, %rd2;
	cvta.to.global.u64 	%rd6, %rd3;
	mul.wide.s32 	%rd7, %r1, 4;
	add.s64 	%rd8, %rd4, %rd7;
	ld.global.v4.f32 	{%f1, %f2, %f3, %f4}, [%rd8];
	add.s64 	%rd9, %rd5, %rd7;
	ld.global.v4.f32 	{%f5, %f6, %f7, %f8}, [%rd9];
	add.f32 	%f9, %f1, %f5;
	add.f32 	%f10, %f2, %f6;
	add.f32 	%f11, %f3, %f7;
	add.f32 	%f12, %f4, %f8;
	add.s64 	%rd10, %rd6, %rd7;
	st.global.v4.f32 	[%rd10], {%f9, %f10, %f11, %f12};
$L__BB0_2:
	ret;

}


// ===== COMPILED SASS (sm_100) =====

	.target	sm_100

	.elftype	@"ET_EXEC"


//--------------------- .note.nv.tkinfo           --------------------------
	.section	.note.nv.tkinfo,"",@"SHT_NOTE"
	.sectionflags	@"SHF_NOTE_NV_TKINFO"
	.tkinfo
        /*0018*/ 	.word	0x00000002
        /*0030*/ 	.string	""
        /*0030*/ 	.string	"ptxas"
        /*0030*/ 	.string	"Cuda compilation tools, release 13.0, V13.0.88"
        /*0030*/ 	.string	"Build cuda_13.0.r13.0/compiler.36424714_0"
        /*0030*/ 	.string	"-arch sm_100 -m 64 "



//--------------------- .note.nv.cuinfo           --------------------------
	.section	.note.nv.cuinfo,"",@"SHT_NOTE"
	.sectionflags	@"SHF_NOTE_NV_CUINFO"
        /*0018*/ 	.short	0x0002
        /*001a*/ 	.short	0x0064
        /*001c*/ 	.short	0x0082
	.zero		2


//--------------------- .nv.info                  --------------------------
	.section	.nv.info,"",@"SHT_CUDA_INFO"
	.align	4


	//----- nvinfo : EIATTR_REGCOUNT
	.align		4
        /*0000*/ 	.byte	0x04, 0x2f
        /*0002*/ 	.short	(.L_1 - .L_0)
	.align		4
.L_0:
        /*0004*/ 	.word	index@(_Z29kernel4elementwise_add_float4PfS_S_i)
        /*0008*/ 	.word	0x00000016


	//----- nvinfo : EIATTR_FRAME_SIZE
	.align		4
.L_1:
        /*000c*/ 	.byte	0x04, 0x11
        /*000e*/ 	.short	(.L_3 - .L_2)
	.align		4
.L_2:
        /*0010*/ 	.word	index@(_Z29kernel4elementwise_add_float4PfS_S_i)
        /*0014*/ 	.word	0x00000000


	//----- nvinfo : EIATTR_MIN_STACK_SIZE
	.align		4
.L_3:
        /*0018*/ 	.byte	0x04, 0x12
        /*001a*/ 	.short	(.L_5 - .L_4)
	.align		4
.L_4:
        /*001c*/ 	.word	index@(_Z29kernel4elementwise_add_float4PfS_S_i)
        /*0020*/ 	.word	0x00000000
.L_5:


//--------------------- .nv.compat                --------------------------
	.section	.nv.compat,"",@"SHT_CUDA_COMPAT_INFO"
	.align	4
        /*0000*/ 	.byte	0x02, 0x09, 0x00, 0x00, 0x02, 0x02, 0x01, 0x00, 0x02, 0x05, 0x05, 0x00, 0x03, 0x07, 0x01, 0x01
        /*0010*/ 	.byte	0x02, 0x03, 0x00, 0x00, 0x02, 0x06, 0x01, 0x00, 0x04, 0x0b, 0x08, 0x00, 0x09, 0x00, 0x00, 0x00
        /*0020*/ 	.byte	0x00, 0x00, 0x00, 0x00


//--------------------- .nv.info._Z29kernel4elementwise_add_float4PfS_S_i --------------------------
	.section	.nv.info._Z29kernel4elementwise_add_float4PfS_S_i,"",@"SHT_CUDA_INFO"
	.sectionflags	@""
	.align	4


	//----- nvinfo : EIATTR_CUDA_API_VERSION
	.align		4
        /*0000*/ 	.byte	0x04, 0x37
        /*0002*/ 	.short	(.L_7 - .L_6)
.L_6:
        /*0004*/ 	.word	0x00000082


	//----- nvinfo : EIATTR_KPARAM_INFO
	.align		4
.L_7:
        /*0008*/ 	.byte	0x04, 0x17
        /*000a*/ 	.short	(.L_9 - .L_8)
.L_8:
        /*000c*/ 	.word	0x00000000
        /*0010*/ 	.short	0x0003
        /*0012*/ 	.short	0x0018
        /*0014*/ 	.byte	0x00, 0xf0, 0x11, 0x00


	//----- nvinfo : EIATTR_KPARAM_INFO
	.align		4
.L_9:
        /*0018*/ 	.byte	0x04, 0x17
        /*001a*/ 	.short	(.L_11 - .L_10)
.L_10:
        /*001c*/ 	.word	0x00000000
        /*0020*/ 	.short	0x0002
        /*0022*/ 	.short	0x0010
        /*0024*/ 	.byte	0x00, 0xf5, 0x21, 0x00


	//----- nvinfo : EIATTR_KPARAM_INFO
	.align		4
.L_11:
        /*0028*/ 	.byte	0x04, 0x17
        /*002a*/ 	.short	(.L_13 - .L_12)
.L_12:
        /*002c*/ 	.word	0x00000000
        /*0030*/ 	.short	0x0001
        /*0032*/ 	.short	0x0008
        /*0034*/ 	.byte	0x00, 0xf5, 0x21, 0x00


	//----- nvinfo : EIATTR_KPARAM_INFO
	.align		4
.L_13:
        /*0038*/ 	.byte	0x04, 0x17
        /*003a*/ 	.short	(.L_15 - .L_14)
.L_14:
        /*003c*/ 	.word	0x00000000
        /*0040*/ 	.short	0x0000
        /*0042*/ 	.short	0x0000
        /*0044*/ 	.byte	0x00, 0xf5, 0x21, 0x00


	//----- nvinfo : EIATTR_SPARSE_MMA_MASK
	.align		4
.L_15:
        /*0048*/ 	.byte	0x03, 0x50
        /*004a*/ 	.short	0x0000


	//----- nvinfo : EIATTR_MAXREG_COUNT
	.align		4
        /*004c*/ 	.byte	0x03, 0x1b
        /*004e*/ 	.short	0x00ff


	//----- nvinfo : EIATTR_MERCURY_ISA_VERSION
	.align		4
        /*0050*/ 	.byte	0x03, 0x5f
        /*0052*/ 	.short	0x0101


	//----- nvinfo : EIATTR_VRC_CTA_INIT_COUNT
	.align		4
        /*0054*/ 	.byte	0x02, 0x4a
	.zero		1
	.zero		1


	//----- nvinfo : EIATTR_EXIT_INSTR_OFFSETS
	.align		4
        /*0058*/ 	.byte	0x04, 0x1c
        /*005a*/ 	.short	(.L_17 - .L_16)


	//   ....[0]....
.L_16:
        /*005c*/ 	.word	0x00000080


	//   ....[1]....
        /*0060*/ 	.word	0x00000170


	//----- nvinfo : EIATTR_CBANK_PARAM_SIZE
	.align		4
.L_17:
        /*0064*/ 	.byte	0x03, 0x19
        /*0066*/ 	.short	0x001c


	//----- nvinfo : EIATTR_PARAM_CBANK
	.align		4
        /*0068*/ 	.byte	0x04, 0x0a
        /*006a*/ 	.short	(.L_19 - .L_18)
	.align		4
.L_18:
        /*006c*/ 	.word	index@(.nv.constant0._Z29kernel4elementwise_add_float4PfS_S_i)
        /*0070*/ 	.short	0x0380
        /*0072*/ 	.short	0x001c


	//----- nvinfo : EIATTR_SW_WAR
	.align		4
.L_19:
        /*0074*/ 	.byte	0x04, 0x36
        /*0076*/ 	.short	(.L_21 - .L_20)
.L_20:
        /*0078*/ 	.word	0x00000008
.L_21:


//--------------------- .nv.callgraph             --------------------------
	.section	.nv.callgraph,"",@"SHT_CUDA_CALLGRAPH"
	.align	4
	.sectionentsize	8
	.align		4
        /*0000*/ 	.word	0x00000000
	.align		4
        /*0004*/ 	.word	0xffffffff
	.align		4
        /*0008*/ 	.word	0x00000000
	.align		4
        /*000c*/ 	.word	0xfffffffe
	.align		4
        /*0010*/ 	.word	0x00000000
	.align		4
        /*0014*/ 	.word	0xfffffffd
	.align		4
        /*0018*/ 	.word	0x00000000
	.align		4
        /*001c*/ 	.word	0xfffffffc


//--------------------- .text._Z29kernel4elementwise_add_float4PfS_S_i --------------------------
	.section	.text._Z29kernel4elementwise_add_float4PfS_S_i,"ax",@progbits
	.align	128
        .global         _Z29kernel4elementwise_add_float4PfS_S_i
        .type           _Z29kernel4elementwise_add_float4PfS_S_i,@function
        .size           _Z29kernel4elementwise_add_float4PfS_S_i,(.L_x_1 - _Z29kernel4elementwise_add_float4PfS_S_i)
        .other          _Z29kernel4elementwise_add_float4PfS_S_i,@"STO_CUDA_ENTRY STV_DEFAULT"
_Z29kernel4elementwise_add_float4PfS_S_i:
.text._Z29kernel4elementwise_add_float4PfS_S_i:
[----:B------:R-:W-:Y:S01]  /*0000*/  LDC R1, c[0x0][0x37c] ;  /* 0x0000df00ff017b82 */ /* 0x000fe20000000800 */
[----:B------:R-:W0:Y:S01]  /*0010*/  S2R R0, SR_CTAID.X ;  /* 0x0000000000007919 */ /* 0x000e220000002500 */
[----:B------:R-:W0:Y:S01]  /*0020*/  LDCU UR4, c[0x0][0x360] ;  /* 0x00006c00ff0477ac */ /* 0x000e220008000800 */
[----:B------:R-:W0:Y:S01]  /*0030*/  S2R R3, SR_TID.X ;  /* 0x0000000000037919 */ /* 0x000e220000002100 */
[----:B------:R-:W1:Y:S01]  /*0040*/  LDCU UR5, c[0x0][0x398] ;  /* 0x00007300ff0577ac */ /* 0x000e620008000800 */
[----:B0-----:R-:W-:-:S05]  /*0050*/  IMAD R0, R0, UR4, R3 ;  /* 0x0000000400007c24 */ /* 0x001fca000f8e0203 */
[----:B------:R-:W-:-:S04]  /*0060*/  SHF.L.U32 R9, R0, 0x2, RZ ;  /* 0x0000000200097819 */ /* 0x000fc800000006ff */
[----:B-1----:R-:W-:-:S13]  /*0070*/  ISETP.GE.AND P0, PT, R9, UR5, PT ;  /* 0x0000000509007c0c */ /* 0x002fda000bf06270 */
[----:B------:R-:W-:Y:S05]  /*0080*/  @P0 EXIT ;  /* 0x000000000000094d */ /* 0x000fea0003800000 */
[----:B------:R-:W0:Y:S01]  /*0090*/  LDC.64 R2, c[0x0][0x380] ;  /* 0x0000e000ff027b82 */ /* 0x000e220000000a00 */
[----:B------:R-:W1:Y:S07]  /*00a0*/  LDCU.64 UR4, c[0x0][0x358] ;  /* 0x00006b00ff0477ac */ /* 0x000e6e0008000a00 */
[----:B------:R-:W2:Y:S08]  /*00b0*/  LDC.64 R4, c[0x0][0x388] ;  /* 0x0000e200ff047b82 */ /* 0x000eb00000000a00 */
[----:B------:R-:W3:Y:S01]  /*00c0*/  LDC.64 R6, c[0x0][0x390] ;  /* 0x0000e400ff067b82 */ /* 0x000ee20000000a00 */
[----:B0-----:R-:W-:-:S05]  /*00d0*/  IMAD.WIDE R2, R9, 0x4, R2 ;  /* 0x0000000409027825 */ /* 0x001fca00078e0202 */
[----:B-1----:R-:W4:Y:S01]  /*00e0*/  LDG.E.128 R12, desc[UR4][R2.64] ;  /* 0x00000004020c7981 */ /* 0x002f22000c1e1d00 */
[----:B--2---:R-:W-:-:S05]  /*00f0*/  IMAD.WIDE R4, R9, 0x4, R4 ;  /* 0x0000000409047825 */ /* 0x004fca00078e0204 */
[----:B------:R-:W4:Y:S01]  /*0100*/  LDG.E.128 R16, desc[UR4][R4.64] ;  /* 0x0000000404107981 */ /* 0x000f22000c1e1d00 */
[----:B---3--:R-:W-:-:S04]  /*0110*/  IMAD.WIDE R6, R9, 0x4, R6 ;  /* 0x0000000409067825 */ /* 0x008fc800078e0206 */
[----:B----4-:R-:W-:Y:S01]  /*0120*/  FADD R12, R12, R16 ;  /* 0x000000100c0c7221 */ /* 0x010fe20000000000 */
[----:B------:R-:W-:Y:S01]  /*0130*/  FADD R13, R13, R17 ;  /* 0x000000110d0d7221 */ /* 0x000fe20000000000 */
[----:B------:R-:W-:Y:S01]  /*0140*/  FADD R14, R14, R18 ;  /* 0x000000120e0e7221 */ /* 0x000fe20000000000 */
[----:B------:R-:W-:-:S05]  /*0150*/  FADD R15, R15, R19 ;  /* 0x000000130f0f7221 */ /* 0x000fca0000000000 */
[----:B------:R-:W-:Y:S01]  /*0160*/  STG.E.128 desc[UR4][R6.64], R12 ;  /* 0x0000000c06007986 */ /* 0x000fe2000c101d04 */
[----:B------:R-:W-:Y:S05]  /*0170*/  EXIT ;  /* 0x000000000000794d */ /* 0x000fea0003800000 */
.L_x_0:
[----:B------:R-:W-:-:S00]  /*0180*/  BRA `(.L_x_0) ;  /* 0xfffffffc00fc7947 */ /* 0x000fc0000383ffff */
[----:B------:R-:W-:-:S00]  /*0190*/  NOP ;  /* 0x0000000000007918 */ /* 0x000fc00000000000 */
        /* <DEDUP_REMOVED lines=14> */
.L_x_1:


//--------------------- .nv.shared.reserved.0     --------------------------
	.section	.nv.shared.reserved.0,"aw",@nobits
	.weak		__nv_reservedSMEM_offset_0_alias
	.size		__nv_reservedSMEM_offset_0_alias, 0, 64
	.other		__nv_reservedSMEM_offset_0_alias,@"STO_CUDA_RESERVED_SHARED STV_DEFAULT"
__nv_reservedSMEM_offset_0_alias:
	.zero		0
	.zero		64


//--------------------- .nv.constant0._Z29kernel4elementwise_add_float4PfS_S_i --------------------------
	.section	.nv.constant0._Z29kernel4elementwise_add_float4PfS_S_i,"a",@progbits
	.sectionflags	@""
	.align	4
.nv.constant0._Z29kernel4elementwise_add_float4PfS_S_i:
	.zero		924


//--------------------- SYMBOLS --------------------------

	.type		.nv.reservedSmem.offset0,@object
	.size		.nv.reservedSmem.offset0,0x4
